	.headerflags	@"EF_CUDA_TEXMODE_UNIFIED EF_CUDA_64BIT_ADDRESS EF_CUDA_SM86 EF_CUDA_VIRTUAL_SM(EF_CUDA_SM86)"
	.elftype	@"ET_EXEC"


//--------------------- .nv.info                  --------------------------
	.section	.nv.info,"",@"SHT_CUDA_INFO"
	.align	4


	//----- nvinfo : EIATTR_REGCOUNT
	.align		4
        /*0000*/ 	.byte	0x04, 0x2f
        /*0002*/ 	.short	(.L_1 - .L_0)
	.align		4
.L_0:
        /*0004*/ 	.word	index@(triton_)
        /*0008*/ 	.word	0x0000001c


	//----- nvinfo : EIATTR_MAX_STACK_SIZE
	.align		4
.L_1:
        /*000c*/ 	.byte	0x04, 0x23
        /*000e*/ 	.short	(.L_3 - .L_2)
	.align		4
.L_2:
        /*0010*/ 	.word	index@(triton_)
        /*0014*/ 	.word	0x00000000


	//----- nvinfo : EIATTR_MIN_STACK_SIZE
	.align		4
.L_3:
        /*0018*/ 	.byte	0x04, 0x12
        /*001a*/ 	.short	(.L_5 - .L_4)
	.align		4
.L_4:
        /*001c*/ 	.word	index@(triton_)
        /*0020*/ 	.word	0x00000000


	//----- nvinfo : EIATTR_FRAME_SIZE
	.align		4
.L_5:
        /*0024*/ 	.byte	0x04, 0x11
        /*0026*/ 	.short	(.L_7 - .L_6)
	.align		4
.L_6:
        /*0028*/ 	.word	index@(triton_)
        /*002c*/ 	.word	0x00000000
.L_7:


//--------------------- .nv.info.triton_          --------------------------
	.section	.nv.info.triton_,"",@"SHT_CUDA_INFO"
	.align	4


	//----- nvinfo : EIATTR_CUDA_API_VERSION
	.align		4
        /*0000*/ 	.byte	0x04, 0x37
        /*0002*/ 	.short	(.L_9 - .L_8)
.L_8:
        /*0004*/ 	.word	0x0000007b


	//----- nvinfo : EIATTR_SW2861232_WAR
	.align		4
.L_9:
        /*0008*/ 	.byte	0x01, 0x35
	.zero		2


	//----- nvinfo : EIATTR_PARAM_CBANK
	.align		4
        /*000c*/ 	.byte	0x04, 0x0a
        /*000e*/ 	.short	(.L_11 - .L_10)
	.align		4
.L_10:
        /*0010*/ 	.word	index@(.nv.constant0.triton_)
        /*0014*/ 	.short	0x0160
        /*0016*/ 	.short	0x0040


	//----- nvinfo : EIATTR_CBANK_PARAM_SIZE
	.align		4
.L_11:
        /*0018*/ 	.byte	0x03, 0x19
        /*001a*/ 	.short	0x0040


	//----- nvinfo : EIATTR_KPARAM_INFO
	.align		4
        /*001c*/ 	.byte	0x04, 0x17
        /*001e*/ 	.short	(.L_13 - .L_12)
.L_12:
        /*0020*/ 	.word	0x00000000
        /*0024*/ 	.short	0x0008
        /*0026*/ 	.short	0x003c
        /*0028*/ 	.byte	0x00, 0xf0, 0x11, 0x00


	//----- nvinfo : EIATTR_KPARAM_INFO
	.align		4
.L_13:
        /*002c*/ 	.byte	0x04, 0x17
        /*002e*/ 	.short	(.L_15 - .L_14)
.L_14:
        /*0030*/ 	.word	0x00000000
        /*0034*/ 	.short	0x0007
        /*0036*/ 	.short	0x0038
        /*0038*/ 	.byte	0x00, 0xf0, 0x11, 0x00


	//----- nvinfo : EIATTR_KPARAM_INFO
	.align		4
.L_15:
        /*003c*/ 	.byte	0x04, 0x17
        /*003e*/ 	.short	(.L_17 - .L_16)
.L_16:
        /*0040*/ 	.word	0x00000000
        /*0044*/ 	.short	0x0006
        /*0046*/ 	.short	0x0030
        /*0048*/ 	.byte	0x00, 0xf0, 0x21, 0x00


	//----- nvinfo : EIATTR_KPARAM_INFO
	.align		4
.L_17:
        /*004c*/ 	.byte	0x04, 0x17
        /*004e*/ 	.short	(.L_19 - .L_18)
.L_18:
        /*0050*/ 	.word	0x00000000
        /*0054*/ 	.short	0x0005
        /*0056*/ 	.short	0x0028
        /*0058*/ 	.byte	0x00, 0xf0, 0x21, 0x00


	//----- nvinfo : EIATTR_KPARAM_INFO
	.align		4
.L_19:
        /*005c*/ 	.byte	0x04, 0x17
        /*005e*/ 	.short	(.L_21 - .L_20)
.L_20:
        /*0060*/ 	.word	0x00000000
        /*0064*/ 	.short	0x0004
        /*0066*/ 	.short	0x0020
        /*0068*/ 	.byte	0x00, 0xf0, 0x21, 0x00


	//----- nvinfo : EIATTR_KPARAM_INFO
	.align		4
.L_21:
        /*006c*/ 	.byte	0x04, 0x17
        /*006e*/ 	.short	(.L_23 - .L_22)
.L_22:
        /*0070*/ 	.word	0x00000000
        /*0074*/ 	.short	0x0003
        /*0076*/ 	.short	0x0018
        /*0078*/ 	.byte	0x00, 0xf0, 0x21, 0x00


	//----- nvinfo : EIATTR_KPARAM_INFO
	.align		4
.L_23:
        /*007c*/ 	.byte	0x04, 0x17
        /*007e*/ 	.short	(.L_25 - .L_24)
.L_24:
        /*0080*/ 	.word	0x00000000
        /*0084*/ 	.short	0x0002
        /*0086*/ 	.short	0x0010
        /*0088*/ 	.byte	0x00, 0xf0, 0x21, 0x00


	//----- nvinfo : EIATTR_KPARAM_INFO
	.align		4
.L_25:
        /*008c*/ 	.byte	0x04, 0x17
        /*008e*/ 	.short	(.L_27 - .L_26)
.L_26:
        /*0090*/ 	.word	0x00000000
        /*0094*/ 	.short	0x0001
        /*0096*/ 	.short	0x0008
        /*0098*/ 	.byte	0x00, 0xf0, 0x21, 0x00


	//----- nvinfo : EIATTR_KPARAM_INFO
	.align		4
.L_27:
        /*009c*/ 	.byte	0x04, 0x17
        /*009e*/ 	.short	(.L_29 - .L_28)
.L_28:
        /*00a0*/ 	.word	0x00000000
        /*00a4*/ 	.short	0x0000
        /*00a6*/ 	.short	0x0000
        /*00a8*/ 	.byte	0x00, 0xf0, 0x21, 0x00


	//----- nvinfo : EIATTR_MAXREG_COUNT
	.align		4
.L_29:
        /*00ac*/ 	.byte	0x03, 0x1b
        /*00ae*/ 	.short	0x00ff


	//----- nvinfo : EIATTR_COOP_GROUP_MASK_REGIDS
	.align		4
        /*00b0*/ 	.byte	0x04, 0x29
        /*00b2*/ 	.short	(.L_31 - .L_30)


	//   ....[0]....
.L_30:
        /*00b4*/ 	.word	0xffffffff


	//   ....[1]....
        /*00b8*/ 	.word	0xffffffff


	//   ....[2]....
        /*00bc*/ 	.word	0xffffffff


	//   ....[3]....
        /*00c0*/ 	.word	0xffffffff


	//   ....[4]....
        /*00c4*/ 	.word	0xffffffff


	//   ....[5]....
        /*00c8*/ 	.word	0xffffffff


	//----- nvinfo : EIATTR_COOP_GROUP_INSTR_OFFSETS
	.align		4
.L_31:
        /*00cc*/ 	.byte	0x04, 0x28
        /*00ce*/ 	.short	(.L_33 - .L_32)


	//   ....[0]....
.L_32:
        /*00d0*/ 	.word	0x00000330


	//   ....[1]....
        /*00d4*/ 	.word	0x00000350


	//   ....[2]....
        /*00d8*/ 	.word	0x00000370


	//   ....[3]....
        /*00dc*/ 	.word	0x000003a0


	//   ....[4]....
        /*00e0*/ 	.word	0x000003d0


	//   ....[5]....
        /*00e4*/ 	.word	0x00000460


	//----- nvinfo : EIATTR_EXIT_INSTR_OFFSETS
	.align		4
.L_33:
        /*00e8*/ 	.byte	0x04, 0x1c
        /*00ea*/ 	.short	(.L_35 - .L_34)


	//   ....[0]....
.L_34:
        /*00ec*/ 	.word	0x00000540


	//   ....[1]....
        /*00f0*/ 	.word	0x00000560


	//----- nvinfo : EIATTR_MAX_THREADS
	.align		4
.L_35:
        /*00f4*/ 	.byte	0x04, 0x05
        /*00f6*/ 	.short	(.L_37 - .L_36)
.L_36:
        /*00f8*/ 	.word	0x00000040
        /*00fc*/ 	.word	0x00000001
        /*0100*/ 	.word	0x00000001
.L_37:


//--------------------- .nv.rel.action            --------------------------
	.section	.nv.rel.action,"",@"SHT_CUDA_RELOCINFO"
	.align	8
	.sectionentsize	8
        /*0000*/ 	.byte	0x73, 0x00, 0x00, 0x00, 0x00, 0x00, 0x00, 0x00, 0x00, 0x00, 0x00, 0x11, 0x25, 0x00, 0x05, 0x36


//--------------------- .nv.constant0.triton_     --------------------------
	.section	.nv.constant0.triton_,"a",@progbits
	.align	4
.nv.constant0.triton_:
	.zero		416


//--------------------- .text.triton_             --------------------------
	.section	.text.triton_,"ax",@progbits
	.sectionflags	@"SHF_BARRIERS=1"
	.sectioninfo	@"SHI_REGISTERS=28"
	.align	128
        .global         triton_
        .type           triton_,@function
        .size           triton_,(.L_x_1 - triton_)
        .other          triton_,@"STO_CUDA_ENTRY STV_DEFAULT"
triton_:
.text.triton_:
[----:B------:R-:W-:-:S02]  /*0000*/  MOV R1, c[0x0][0x28] ;  /* 0x00000a0000017a02 */ /* 0x000fc40000000f00 */
[----:B------:R-:W0:Y:S01]  /*0010*/  S2R R15, SR_CTAID.X ;  /* 0x00000000000f7919 */ /* 0x000e220000002500 */
[----:B------:R-:W-:Y:S01]  /*0020*/  CS2R R4, SRZ ;  /* 0x0000000000047805 */ /* 0x000fe2000001ff00 */
[----:B------:R-:W-:Y:S01]  /*0030*/  ULDC.64 UR4, c[0x0][0x118] ;  /* 0x0000460000047ab9 */ /* 0x000fe20000000a00 */
[----:B------:R-:W-:Y:S01]  /*0040*/  IMAD.MOV.U32 R25, RZ, RZ, 0x4 ;  /* 0x00000004ff197424 */ /* 0x000fe200078e00ff */
[----:B------:R-:W1:Y:S01]  /*0050*/  S2R R22, SR_TID.X ;  /* 0x0000000000167919 */ /* 0x000e620000002100 */
[C---:B0-----:R-:W-:Y:S01]  /*0060*/  IMAD.HI R0, R15.reuse, 0x2fa0be83, RZ ;  /* 0x2fa0be830f007827 */ /* 0x041fe200078e02ff */
[----:B------:R-:W-:-:S04]  /*0070*/  ISETP.GE.AND P0, PT, R15, c[0x0][0x198], PT ;  /* 0x000066000f007a0c */ /* 0x000fc80003f06270 */
[----:B------:R-:W-:-:S04]  /*0080*/  SHF.R.U32.HI R3, RZ, 0x1f, R0 ;  /* 0x0000001fff037819 */ /* 0x000fc80000011600 */
[----:B------:R-:W-:Y:S02]  /*0090*/  LEA.HI.SX32 R14, R0, R3, 0x1b ;  /* 0x00000003000e7211 */ /* 0x000fe400078fdaff */
[----:B------:R-:W-:Y:S02]  /*00a0*/  MOV R3, 0x8 ;  /* 0x0000000800037802 */ /* 0x000fe40000000f00 */
[----:B-1----:R-:W-:Y:S01]  /*00b0*/  LOP3.LUT R0, R22, 0x3f, RZ, 0xc0, !PT ;  /* 0x0000003f16007812 */ /* 0x002fe200078ec0ff */
[C---:B------:R-:W-:Y:S02]  /*00c0*/  IMAD R15, R14.reuse, -0xac, R15 ;  /* 0xffffff540e0f7824 */ /* 0x040fe400078e020f */
[----:B------:R-:W-:Y:S01]  /*00d0*/  IMAD.WIDE R2, R14, R3, c[0x0][0x160] ;  /* 0x000058000e027625 */ /* 0x000fe200078e0203 */
[----:B------:R-:W-:-:S03]  /*00e0*/  ISETP.LT.U32.AND P1, PT, R0, 0x32, !P0 ;  /* 0x000000320000780c */ /* 0x000fc60004721070 */
[----:B------:R-:W-:Y:S01]  /*00f0*/  IMAD R7, R0, 0xac, R15 ;  /* 0x000000ac00077824 */ /* 0x000fe200078e020f */
[----:B------:R0:W2:Y:S01]  /*0100*/  @!P0 LDG.E.EL.64 R4, [R2.64] ;  /* 0x0000000402048981 */ /* 0x0000a2000c2e1b00 */
[----:B------:R-:W-:Y:S02]  /*0110*/  CS2R R16, SRZ ;  /* 0x0000000000107805 */ /* 0x000fe4000001ff00 */
[C---:B------:R-:W-:Y:S02]  /*0120*/  IMAD R10, R14.reuse, 0x2198, R7 ;  /* 0x000021980e0a7824 */ /* 0x040fe400078e0207 */
[----:B------:R-:W-:Y:S01]  /*0130*/  IMAD.WIDE R6, R14, R25, c[0x0][0x168] ;  /* 0x00005a000e067625 */ /* 0x000fe200078e0219 */
[----:B------:R-:W-:-:S03]  /*0140*/  CS2R R18, SRZ ;  /* 0x0000000000127805 */ /* 0x000fc6000001ff00 */
[CC--:B------:R-:W-:Y:S01]  /*0150*/  IMAD.WIDE R8, R10.reuse, R25.reuse, c[0x0][0x170] ;  /* 0x00005c000a087625 */ /* 0x0c0fe200078e0219 */
[----:B------:R1:W3:Y:S03]  /*0160*/  @!P0 LDG.E.EL R16, [R6.64] ;  /* 0x0000000406108981 */ /* 0x0002e6000c2e1900 */
[-C--:B------:R-:W-:Y:S01]  /*0170*/  IMAD.WIDE R10, R10, R25.reuse, c[0x0][0x180] ;  /* 0x000060000a0a7625 */ /* 0x080fe200078e0219 */
[----:B------:R4:W5:Y:S03]  /*0180*/  @P1 LDG.E R17, [R8.64] ;  /* 0x0000000408111981 */ /* 0x000966000c1e1900 */
[-C--:B0-----:R-:W-:Y:S01]  /*0190*/  IMAD.WIDE R2, R15, R25.reuse, c[0x0][0x178] ;  /* 0x00005e000f027625 */ /* 0x081fe200078e0219 */
[----:B------:R-:W5:Y:S04]  /*01a0*/  @P1 LDG.E R19, [R10.64] ;  /* 0x000000040a131981 */ /* 0x000f68000c1e1900 */
[----:B------:R0:W5:Y:S01]  /*01b0*/  @!P0 LDG.E.EL R18, [R2.64] ;  /* 0x0000000402128981 */ /* 0x000162000c2e1900 */
[----:B------:R-:W-:Y:S01]  /*01c0*/  MOV R21, RZ ;  /* 0x000000ff00157202 */ /* 0x000fe20000000f00 */
[----:B------:R-:W-:-:S05]  /*01d0*/  IMAD.WIDE R12, R14, R25, c[0x0][0x188] ;  /* 0x000062000e0c7625 */ /* 0x000fca00078e0219 */
[----:B------:R-:W5:Y:S01]  /*01e0*/  @!P0 LDG.E.EL R21, [R12.64] ;  /* 0x000000040c158981 */ /* 0x000f62000c2e1900 */
[----:B-1----:R-:W1:Y:S01]  /*01f0*/  I2F.F64.U32 R6, R0 ;  /* 0x0000000000067312 */ /* 0x002e620000201800 */
[----:B------:R-:W-:Y:S01]  /*0200*/  ISETP.EQ.AND P0, PT, R0, RZ, !P0 ;  /* 0x000000ff0000720c */ /* 0x000fe20004702270 */
[----:B--2---:R-:W4:-:S04]  /*0210*/  DSETP.NAN.AND P3, PT, R4, R4, PT ;  /* 0x000000040400722a */ /* 0x004f080003f68000 */
[----:B------:R-:W0:Y:S02]  /*0220*/  DSETP.GEU.AND P2, PT, R4, 50, PT ;  /* 0x404900000400742a */ /* 0x000e240003f4e000 */
[----:B----4-:R-:W-:Y:S02]  /*0230*/  FSEL R9, R4, RZ, P3 ;  /* 0x000000ff04097208 */ /* 0x010fe40001800000 */
[----:B------:R-:W-:Y:S02]  /*0240*/  FSEL R23, R5, 3.140625, P3 ;  /* 0x4049000005177808 */ /* 0x000fe40001800000 */
[----:B---3--:R-:W-:Y:S02]  /*0250*/  LOP3.LUT P3, RZ, R16, 0x7fffffff, RZ, 0xc0, !PT ;  /* 0x7fffffff10ff7812 */ /* 0x008fe4000786c0ff */
[----:B0-----:R-:W-:Y:S02]  /*0260*/  FSEL R2, R4, R9, !P2 ;  /* 0x0000000904027208 */ /* 0x001fe40005000000 */
[----:B-----5:R-:W-:-:S02]  /*0270*/  SEL R17, R17, RZ, P1 ;  /* 0x000000ff11117207 */ /* 0x020fc40000800000 */
[----:B------:R-:W-:Y:S02]  /*0280*/  FSEL R3, R5, R23, !P2 ;  /* 0x0000001705037208 */ /* 0x000fe40005000000 */
[----:B------:R-:W-:Y:S01]  /*0290*/  SEL R19, R19, RZ, P1 ;  /* 0x000000ff13137207 */ /* 0x000fe20000800000 */
[----:B------:R-:W-:-:S03]  /*02a0*/  FADD R18, R17, R18 ;  /* 0x0000001211127221 */ /* 0x000fc60000000000 */
[----:B-1----:R0:W1:Y:S02]  /*02b0*/  DSETP.GT.AND P2, PT, R2, R6, PT ;  /* 0x000000060200722a */ /* 0x0020640003f44000 */
[----:B0-----:R-:W-:Y:S01]  /*02c0*/  SHF.R.U32.HI R6, RZ, 0x3, R22 ;  /* 0x00000003ff067819 */ /* 0x001fe20000011616 */
[----:B------:R-:W-:-:S03]  /*02d0*/  FADD R18, R19, R18 ;  /* 0x0000001213127221 */ /* 0x000fc60000000000 */
[----:B------:R-:W-:Y:S02]  /*02e0*/  LOP3.LUT R6, R6, 0x4, RZ, 0xc0, !PT ;  /* 0x0000000406067812 */ /* 0x000fe400078ec0ff */
[----:B-1----:R-:W-:Y:S02]  /*02f0*/  @P3 FSEL R18, R18, RZ, P2 ;  /* 0x000000ff12123208 */ /* 0x002fe40001000000 */
[----:B------:R-:W-:Y:S02]  /*0300*/  ISETP.GE.AND P2, PT, R22, 0x2, PT ;  /* 0x000000021600780c */ /* 0x000fe40003f46270 */
[----:B------:R-:W-:Y:S02]  /*0310*/  FSEL R18, R18, RZ, P1 ;  /* 0x000000ff12127208 */ /* 0x000fe40000800000 */
[----:B------:R-:W-:-:S03]  /*0320*/  LOP3.LUT P1, RZ, R22, 0x1f, RZ, 0xc0, !PT ;  /* 0x0000001f16ff7812 */ /* 0x000fc6000782c0ff */
[----:B------:R-:W0:Y:S02]  /*0330*/  SHFL.BFLY PT, R3, R18, 0x10, 0x1f ;  /* 0x0e001f0012037f89 */ /* 0x000e2400000e0000 */
[----:B0-----:R-:W-:-:S05]  /*0340*/  FADD R3, R18, R3 ;  /* 0x0000000312037221 */ /* 0x001fca0000000000 */
[----:B------:R-:W0:Y:S02]  /*0350*/  SHFL.BFLY PT, R2, R3, 0x8, 0x1f ;  /* 0x0d001f0003027f89 */ /* 0x000e2400000e0000 */
[----:B0-----:R-:W-:-:S05]  /*0360*/  FADD R2, R3, R2 ;  /* 0x0000000203027221 */ /* 0x001fca0000000000 */
[----:B------:R-:W0:Y:S02]  /*0370*/  SHFL.BFLY PT, R5, R2, 0x4, 0x1f ;  /* 0x0c801f0002057f89 */ /* 0x000e2400000e0000 */
[----:B0-----:R-:W-:Y:S01]  /*0380*/  FADD R5, R2, R5 ;  /* 0x0000000502057221 */ /* 0x001fe20000000000 */
[----:B------:R-:W-:-:S04]  /*0390*/  LOP3.LUT R2, R22, 0x1, RZ, 0xc0, !PT ;  /* 0x0000000116027812 */ /* 0x000fc800078ec0ff */
[----:B------:R-:W0:Y:S02]  /*03a0*/  SHFL.BFLY PT, R4, R5, 0x2, 0x1f ;  /* 0x0c401f0005047f89 */ /* 0x000e2400000e0000 */
[----:B0-----:R-:W-:Y:S01]  /*03b0*/  FADD R4, R5, R4 ;  /* 0x0000000405047221 */ /* 0x001fe20000000000 */
[----:B------:R-:W-:-:S04]  /*03c0*/  IMAD.MOV.U32 R5, RZ, RZ, 0x3e800000 ;  /* 0x3e800000ff057424 */ /* 0x000fc800078e00ff */
[----:B------:R-:W0:Y:S02]  /*03d0*/  SHFL.BFLY PT, R7, R4, 0x1, 0x1f ;  /* 0x0c201f0004077f89 */ /* 0x000e2400000e0000 */
[----:B0-----:R-:W-:-:S05]  /*03e0*/  FADD R7, R4, R7 ;  /* 0x0000000704077221 */ /* 0x001fca0000000000 */
[----:B------:R-:W-:Y:S04]  /*03f0*/  @!P1 STS [R6], R7 ;  /* 0x0000000706009388 */ /* 0x000fe80000000800 */
[----:B------:R-:W-:Y:S06]  /*0400*/  BAR.SYNC 0x0 ;  /* 0x0000000000007b1d */ /* 0x000fec0000000000 */
[----:B------:R-:W0:Y:S01]  /*0410*/  @!P2 LDS R20, [R22.X4] ;  /* 0x000000001614a984 */ /* 0x000e220000004800 */
[----:B------:R-:W-:-:S02]  /*0420*/  ISETP.NE.U32.AND P1, PT, R2, 0x1, PT ;  /* 0x000000010200780c */ /* 0x000fc40003f25070 */
[----:B------:R-:W-:Y:S02]  /*0430*/  FSETP.GT.AND P2, PT, |R21|, 8.50705917302346158658e+37, PT ;  /* 0x7e8000001500780b */ /* 0x000fe40003f44200 */
[----:B------:R-:W-:Y:S02]  /*0440*/  ISETP.LT.AND P1, PT, R22, 0x2, P1 ;  /* 0x000000021600780c */ /* 0x000fe40000f21270 */
[----:B------:R-:W-:Y:S01]  /*0450*/  FSEL R5, R5, 1, P2 ;  /* 0x3f80000005057808 */ /* 0x000fe20001000000 */
[----:B0-----:R-:W0:Y:S02]  /*0460*/  SHFL.BFLY PT, R3, R20, 0x1, 0x1f ;  /* 0x0c201f0014037f89 */ /* 0x001e2400000e0000 */
[----:B0-----:R-:W-:-:S08]  /*0470*/  FADD R3, R20, R3 ;  /* 0x0000000314037221 */ /* 0x001fd00000000000 */
[----:B------:R-:W-:Y:S04]  /*0480*/  @P1 STS [R22.X4], R3 ;  /* 0x0000000316001388 */ /* 0x000fe80000004800 */
[----:B------:R-:W-:Y:S06]  /*0490*/  BAR.SYNC 0x0 ;  /* 0x0000000000007b1d */ /* 0x000fec0000000000 */
[----:B------:R-:W0:Y:S01]  /*04a0*/  LDS R4, [RZ] ;  /* 0x00000000ff047984 */ /* 0x000e220000000800 */
[C---:B------:R-:W-:Y:S01]  /*04b0*/  FSETP.GEU.AND P1, PT, |R21|.reuse, 1.175494350822287508e-38, PT ;  /* 0x008000001500780b */ /* 0x040fe20003f2e200 */
[----:B------:R-:W-:Y:S01]  /*04c0*/  @P2 FMUL R21, R21, 0.25 ;  /* 0x3e80000015152820 */ /* 0x000fe20000400000 */
[----:B------:R-:W-:-:S11]  /*04d0*/  IMAD R3, R14, 0x750, R15 ;  /* 0x000007500e037824 */ /* 0x000fd600078e020f */
[----:B------:R-:W-:Y:S01]  /*04e0*/  @!P1 FMUL R21, R21, 16777216 ;  /* 0x4b80000015159820 */ /* 0x000fe20000400000 */
[----:B------:R-:W-:-:S03]  /*04f0*/  @!P1 FMUL R5, R5, 16777216 ;  /* 0x4b80000005059820 */ /* 0x000fc60000400000 */
[----:B------:R-:W1:Y:S02]  /*0500*/  MUFU.RCP R2, R21 ;  /* 0x0000001500027308 */ /* 0x000e640000001000 */
[----:B-1----:R-:W-:Y:S01]  /*0510*/  FMUL R5, R2, R5 ;  /* 0x0000000502057220 */ /* 0x002fe20000400000 */
[----:B------:R-:W-:-:S03]  /*0520*/  IMAD.WIDE R2, R3, R25, c[0x0][0x190] ;  /* 0x0000640003027625 */ /* 0x000fc600078e0219 */
[----:B0-----:R-:W-:Y:S01]  /*0530*/  FMUL R5, R4, R5 ;  /* 0x0000000504057220 */ /* 0x001fe20000400000 */
[----:B------:R-:W-:Y:S06]  /*0540*/  @!P0 EXIT ;  /* 0x000000000000894d */ /* 0x000fec0003800000 */
[----:B------:R-:W-:Y:S01]  /*0550*/  STG.E [R2.64], R5 ;  /* 0x0000000502007986 */ /* 0x000fe2000c101904 */
[----:B------:R-:W-:Y:S05]  /*0560*/  EXIT ;  /* 0x000000000000794d */ /* 0x000fea0003800000 */
.L_x_0:
[----:B------:R-:W-:-:S00]  /*0570*/  BRA `(.L_x_0) ;  /* 0xfffffff000007947 */ /* 0x000fc0000383ffff */
[----:B------:R-:W-:-:S00]  /*0580*/  NOP ;  /* 0x0000000000007918 */ /* 0x000fc00000000000 */
[----:B------:R-:W-:-:S00]  /*0590*/  NOP ;  /* 0x0000000000007918 */ /* 0x000fc00000000000 */
[----:B------:R-:W-:-:S00]  /*05a0*/  NOP ;  /* 0x0000000000007918 */ /* 0x000fc00000000000 */
[----:B------:R-:W-:-:S00]  /*05b0*/  NOP ;  /* 0x0000000000007918 */ /* 0x000fc00000000000 */
[----:B------:R-:W-:-:S00]  /*05c0*/  NOP ;  /* 0x0000000000007918 */ /* 0x000fc00000000000 */
[----:B------:R-:W-:-:S00]  /*05d0*/  NOP ;  /* 0x0000000000007918 */ /* 0x000fc00000000000 */
[----:B------:R-:W-:-:S00]  /*05e0*/  NOP ;  /* 0x0000000000007918 */ /* 0x000fc00000000000 */
[----:B------:R-:W-:-:S00]  /*05f0*/  NOP ;  /* 0x0000000000007918 */ /* 0x000fc00000000000 */
.L_x_1:


//--------------------- .nv.shared.triton_        --------------------------
	.section	.nv.shared.triton_,"aw",@nobits
	.align	16
